//
// Generated by NVIDIA NVVM Compiler
//
// Compiler Build ID: CL-36424714
// Cuda compilation tools, release 13.0, V13.0.88
// Based on NVVM 20.0.0
//

.version 9.0
.target sm_100
.address_size 64

	// .globl	_Z15fwtBatch2KernelPfS_i

.visible .entry _Z15fwtBatch2KernelPfS_i(
	.param .u64 .ptr .align 1 _Z15fwtBatch2KernelPfS_i_param_0,
	.param .u64 .ptr .align 1 _Z15fwtBatch2KernelPfS_i_param_1,
	.param .u32 _Z15fwtBatch2KernelPfS_i_param_2
)
{
	.reg .b32 	%r<16>;
	.reg .b32 	%f<13>;
	.reg .b64 	%rd<18>;

	ld.param.u64 	%rd1, [_Z15fwtBatch2KernelPfS_i_param_0];
	ld.param.u64 	%rd2, [_Z15fwtBatch2KernelPfS_i_param_1];
	ld.param.u32 	%r1, [_Z15fwtBatch2KernelPfS_i_param_2];
	cvta.to.global.u64 	%rd3, %rd1;
	cvta.to.global.u64 	%rd4, %rd2;
	mov.u32 	%r2, %ctaid.x;
	mov.u32 	%r3, %ntid.x;
	mov.u32 	%r4, %tid.x;
	mad.lo.s32 	%r5, %r2, %r3, %r4;
	mov.u32 	%r6, %nctaid.x;
	mov.u32 	%r7, %ctaid.y;
	mul.lo.s32 	%r8, %r6, %r3;
	mul.lo.s32 	%r9, %r8, %r7;
	shl.b32 	%r10, %r9, 2;
	cvt.u64.u32 	%rd5, %r10;
	add.s32 	%r11, %r1, -1;
	and.b32  	%r12, %r11, %r5;
	sub.s32 	%r13, %r5, %r12;
	shl.b32 	%r14, %r13, 2;
	add.s32 	%r15, %r14, %r12;
	cvt.s64.s32 	%rd6, %r15;
	add.s64 	%rd7, %rd5, %rd6;
	shl.b64 	%rd8, %rd7, 2;
	add.s64 	%rd9, %rd4, %rd8;
	ld.global.f32 	%f1, [%rd9];
	mul.wide.s32 	%rd10, %r1, 4;
	add.s64 	%rd11, %rd9, %rd10;
	ld.global.f32 	%f2, [%rd11];
	add.s64 	%rd12, %rd11, %rd10;
	ld.global.f32 	%f3, [%rd12];
	add.s64 	%rd13, %rd12, %rd10;
	ld.global.f32 	%f4, [%rd13];
	add.f32 	%f5, %f1, %f3;
	sub.f32 	%f6, %f1, %f3;
	add.f32 	%f7, %f2, %f4;
	sub.f32 	%f8, %f2, %f4;
	add.f32 	%f9, %f5, %f7;
	add.s64 	%rd14, %rd3, %rd8;
	st.global.f32 	[%rd14], %f9;
	sub.f32 	%f10, %f5, %f7;
	add.s64 	%rd15, %rd14, %rd10;
	st.global.f32 	[%rd15], %f10;
	add.f32 	%f11, %f6, %f8;
	add.s64 	%rd16, %rd15, %rd10;
	st.global.f32 	[%rd16], %f11;
	sub.f32 	%f12, %f6, %f8;
	add.s64 	%rd17, %rd16, %rd10;
	st.global.f32 	[%rd17], %f12;
	ret;

}


// ===== COMPILED SASS (sm_100) =====

	.target	sm_100

	.elftype	@"ET_EXEC"


//--------------------- .note.nv.tkinfo           --------------------------
	.section	.note.nv.tkinfo,"",@"SHT_NOTE"
	.sectionflags	@"SHF_NOTE_NV_TKINFO"
	.tkinfo
        /*0018*/ 	.word	0x00000002
        /*0030*/ 	.string	""
        /*0030*/ 	.string	"ptxas"
        /*0030*/ 	.string	"Cuda compilation tools, release 13.0, V13.0.88"
        /*0030*/ 	.string	"Build cuda_13.0.r13.0/compiler.36424714_0"
        /*0030*/ 	.string	"-arch sm_100 -m 64 "



//--------------------- .note.nv.cuinfo           --------------------------
	.section	.note.nv.cuinfo,"",@"SHT_NOTE"
	.sectionflags	@"SHF_NOTE_NV_CUINFO"
        /*0018*/ 	.short	0x0002
        /*001a*/ 	.short	0x0064
        /*001c*/ 	.short	0x0082
	.zero		2


//--------------------- .nv.info                  --------------------------
	.section	.nv.info,"",@"SHT_CUDA_INFO"
	.align	4


	//----- nvinfo : EIATTR_REGCOUNT
	.align		4
        /*0000*/ 	.byte	0x04, 0x2f
        /*0002*/ 	.short	(.L_1 - .L_0)
	.align		4
.L_0:
        /*0004*/ 	.word	index@(_Z15fwtBatch2KernelPfS_i)
        /*0008*/ 	.word	0x00000014


	//----- nvinfo : EIATTR_FRAME_SIZE
	.align		4
.L_1:
        /*000c*/ 	.byte	0x04, 0x11
        /*000e*/ 	.short	(.L_3 - .L_2)
	.align		4
.L_2:
        /*0010*/ 	.word	index@(_Z15fwtBatch2KernelPfS_i)
        /*0014*/ 	.word	0x00000000


	//----- nvinfo : EIATTR_MIN_STACK_SIZE
	.align		4
.L_3:
        /*0018*/ 	.byte	0x04, 0x12
        /*001a*/ 	.short	(.L_5 - .L_4)
	.align		4
.L_4:
        /*001c*/ 	.word	index@(_Z15fwtBatch2KernelPfS_i)
        /*0020*/ 	.word	0x00000000
.L_5:


//--------------------- .nv.compat                --------------------------
	.section	.nv.compat,"",@"SHT_CUDA_COMPAT_INFO"
	.align	4
        /*0000*/ 	.byte	0x02, 0x09, 0x00, 0x00, 0x02, 0x02, 0x01, 0x00, 0x02, 0x05, 0x05, 0x00, 0x03, 0x07, 0x01, 0x01
        /*0010*/ 	.byte	0x02, 0x03, 0x00, 0x00, 0x02, 0x06, 0x01, 0x00, 0x04, 0x0b, 0x08, 0x00, 0x09, 0x00, 0x00, 0x00
        /*0020*/ 	.byte	0x00, 0x00, 0x00, 0x00


//--------------------- .nv.info._Z15fwtBatch2KernelPfS_i --------------------------
	.section	.nv.info._Z15fwtBatch2KernelPfS_i,"",@"SHT_CUDA_INFO"
	.sectionflags	@""
	.align	4


	//----- nvinfo : EIATTR_CUDA_API_VERSION
	.align		4
        /*0000*/ 	.byte	0x04, 0x37
        /*0002*/ 	.short	(.L_7 - .L_6)
.L_6:
        /*0004*/ 	.word	0x00000082


	//----- nvinfo : EIATTR_KPARAM_INFO
	.align		4
.L_7:
        /*0008*/ 	.byte	0x04, 0x17
        /*000a*/ 	.short	(.L_9 - .L_8)
.L_8:
        /*000c*/ 	.word	0x00000000
        /*0010*/ 	.short	0x0002
        /*0012*/ 	.short	0x0010
        /*0014*/ 	.byte	0x00, 0xf0, 0x11, 0x00


	//----- nvinfo : EIATTR_KPARAM_INFO
	.align		4
.L_9:
        /*0018*/ 	.byte	0x04, 0x17
        /*001a*/ 	.short	(.L_11 - .L_10)
.L_10:
        /*001c*/ 	.word	0x00000000
        /*0020*/ 	.short	0x0001
        /*0022*/ 	.short	0x0008
        /*0024*/ 	.byte	0x00, 0xf5, 0x21, 0x00


	//----- nvinfo : EIATTR_KPARAM_INFO
	.align		4
.L_11:
        /*0028*/ 	.byte	0x04, 0x17
        /*002a*/ 	.short	(.L_13 - .L_12)
.L_12:
        /*002c*/ 	.word	0x00000000
        /*0030*/ 	.short	0x0000
        /*0032*/ 	.short	0x0000
        /*0034*/ 	.byte	0x00, 0xf5, 0x21, 0x00


	//----- nvinfo : EIATTR_SPARSE_MMA_MASK
	.align		4
.L_13:
        /*0038*/ 	.byte	0x03, 0x50
        /*003a*/ 	.short	0x0000


	//----- nvinfo : EIATTR_MAXREG_COUNT
	.align		4
        /*003c*/ 	.byte	0x03, 0x1b
        /*003e*/ 	.short	0x00ff


	//----- nvinfo : EIATTR_MERCURY_ISA_VERSION
	.align		4
        /*0040*/ 	.byte	0x03, 0x5f
        /*0042*/ 	.short	0x0101


	//----- nvinfo : EIATTR_VRC_CTA_INIT_COUNT
	.align		4
        /*0044*/ 	.byte	0x02, 0x4a
	.zero		1
	.zero		1


	//----- nvinfo : EIATTR_EXIT_INSTR_OFFSETS
	.align		4
        /*0048*/ 	.byte	0x04, 0x1c
        /*004a*/ 	.short	(.L_15 - .L_14)


	//   ....[0]....
.L_14:
        /*004c*/ 	.word	0x000002e0


	//----- nvinfo : EIATTR_CBANK_PARAM_SIZE
	.align		4
.L_15:
        /*0050*/ 	.byte	0x03, 0x19
        /*0052*/ 	.short	0x0014


	//----- nvinfo : EIATTR_PARAM_CBANK
	.align		4
        /*0054*/ 	.byte	0x04, 0x0a
        /*0056*/ 	.short	(.L_17 - .L_16)
	.align		4
.L_16:
        /*0058*/ 	.word	index@(.nv.constant0._Z15fwtBatch2KernelPfS_i)
        /*005c*/ 	.short	0x0380
        /*005e*/ 	.short	0x0014


	//----- nvinfo : EIATTR_SW_WAR
	.align		4
.L_17:
        /*0060*/ 	.byte	0x04, 0x36
        /*0062*/ 	.short	(.L_19 - .L_18)
.L_18:
        /*0064*/ 	.word	0x00000008
.L_19:


//--------------------- .nv.callgraph             --------------------------
	.section	.nv.callgraph,"",@"SHT_CUDA_CALLGRAPH"
	.align	4
	.sectionentsize	8
	.align		4
        /*0000*/ 	.word	0x00000000
	.align		4
        /*0004*/ 	.word	0xffffffff
	.align		4
        /*0008*/ 	.word	0x00000000
	.align		4
        /*000c*/ 	.word	0xfffffffe
	.align		4
        /*0010*/ 	.word	0x00000000
	.align		4
        /*0014*/ 	.word	0xfffffffd
	.align		4
        /*0018*/ 	.word	0x00000000
	.align		4
        /*001c*/ 	.word	0xfffffffc


//--------------------- .text._Z15fwtBatch2KernelPfS_i --------------------------
	.section	.text._Z15fwtBatch2KernelPfS_i,"ax",@progbits
	.align	128
        .global         _Z15fwtBatch2KernelPfS_i
        .type           _Z15fwtBatch2KernelPfS_i,@function
        .size           _Z15fwtBatch2KernelPfS_i,(.L_x_1 - _Z15fwtBatch2KernelPfS_i)
        .other          _Z15fwtBatch2KernelPfS_i,@"STO_CUDA_ENTRY STV_DEFAULT"
_Z15fwtBatch2KernelPfS_i:
.text._Z15fwtBatch2KernelPfS_i:
[----:B------:R-:W-:Y:S01]  /*0000*/  LDC R1, c[0x0][0x37c] ;  /* 0x0000df00ff017b82 */ /* 0x000fe20000000800 */
[----:B------:R-:W0:Y:S07]  /*0010*/  S2R R3, SR_TID.X ;  /* 0x0000000000037919 */ /* 0x000e2e0000002100 */
[----:B------:R-:W0:Y:S01]  /*0020*/  S2UR UR4, SR_CTAID.X ;  /* 0x00000000000479c3 */ /* 0x000e220000002500 */
[----:B------:R-:W1:Y:S07]  /*0030*/  LDCU.128 UR8, c[0x0][0x380] ;  /* 0x00007000ff0877ac */ /* 0x000e6e0008000c00 */
[----:B------:R-:W0:Y:S01]  /*0040*/  LDC R4, c[0x0][0x360] ;  /* 0x0000d800ff047b82 */ /* 0x000e220000000800 */
[----:B------:R-:W2:Y:S07]  /*0050*/  LDCU UR5, c[0x0][0x370] ;  /* 0x00006e00ff0577ac */ /* 0x000eae0008000800 */
[----:B------:R-:W3:Y:S08]  /*0060*/  LDC R0, c[0x0][0x390] ;  /* 0x0000e400ff007b82 */ /* 0x000ef00000000800 */
[----:B------:R-:W4:Y:S01]  /*0070*/  S2UR UR6, SR_CTAID.Y ;  /* 0x00000000000679c3 */ /* 0x000f220000002600 */
[----:B0-----:R-:W-:Y:S01]  /*0080*/  IMAD R2, R4, UR4, R3 ;  /* 0x0000000404027c24 */ /* 0x001fe2000f8e0203 */
[----:B---3--:R-:W-:-:S04]  /*0090*/  IADD3 R3, PT, PT, R0, -0x1, RZ ;  /* 0xffffffff00037810 */ /* 0x008fc80007ffe0ff */
[----:B------:R-:W-:Y:S01]  /*00a0*/  LOP3.LUT R5, R3, R2, RZ, 0xc0, !PT ;  /* 0x0000000203057212 */ /* 0x000fe200078ec0ff */
[----:B--2---:R-:W-:Y:S01]  /*00b0*/  IMAD R3, R4, UR5, RZ ;  /* 0x0000000504037c24 */ /* 0x004fe2000f8e02ff */
[----:B------:R-:W0:Y:S02]  /*00c0*/  LDCU.64 UR4, c[0x0][0x358] ;  /* 0x00006b00ff0477ac */ /* 0x000e240008000a00 */
[----:B------:R-:W-:Y:S01]  /*00d0*/  IADD3 R2, PT, PT, R2, -R5, RZ ;  /* 0x8000000502027210 */ /* 0x000fe20007ffe0ff */
[----:B----4-:R-:W-:-:S03]  /*00e0*/  IMAD R3, R3, UR6, RZ ;  /* 0x0000000603037c24 */ /* 0x010fc6000f8e02ff */
[----:B------:R-:W-:-:S04]  /*00f0*/  LEA R2, R2, R5, 0x2 ;  /* 0x0000000502027211 */ /* 0x000fc800078e10ff */
[----:B------:R-:W-:-:S04]  /*0100*/  LEA R3, P0, R3, R2, 0x2 ;  /* 0x0000000203037211 */ /* 0x000fc800078010ff */
[----:B------:R-:W-:Y:S02]  /*0110*/  LEA.HI.X.SX32 R4, R2, RZ, 0x1, P0 ;  /* 0x000000ff02047211 */ /* 0x000fe400000f0eff */
[C---:B------:R-:W-:Y:S02]  /*0120*/  SHF.L.U32 R2, R3.reuse, 0x2, RZ ;  /* 0x0000000203027819 */ /* 0x040fe400000006ff */
[----:B------:R-:W-:Y:S02]  /*0130*/  SHF.L.U64.HI R3, R3, 0x2, R4 ;  /* 0x0000000203037819 */ /* 0x000fe40000010204 */
[----:B-1----:R-:W-:-:S04]  /*0140*/  IADD3 R6, P0, PT, R2, UR10, RZ ;  /* 0x0000000a02067c10 */ /* 0x002fc8000ff1e0ff */
[----:B------:R-:W-:-:S03]  /*0150*/  IADD3.X R7, PT, PT, R3, UR11, RZ, P0, !PT ;  /* 0x0000000b03077c10 */ /* 0x000fc600087fe4ff */
[C---:B------:R-:W-:Y:S02]  /*0160*/  IMAD.WIDE R8, R0.reuse, 0x4, R6 ;  /* 0x0000000400087825 */ /* 0x040fe400078e0206 */
[----:B0-----:R-:W2:Y:S02]  /*0170*/  LDG.E R6, desc[UR4][R6.64] ;  /* 0x0000000406067981 */ /* 0x001ea4000c1e1900 */
[C---:B------:R-:W-:Y:S02]  /*0180*/  IMAD.WIDE R10, R0.reuse, 0x4, R8 ;  /* 0x00000004000a7825 */ /* 0x040fe400078e0208 */
[----:B------:R-:W3:Y:S02]  /*0190*/  LDG.E R8, desc[UR4][R8.64] ;  /* 0x0000000408087981 */ /* 0x000ee4000c1e1900 */
[----:B------:R-:W-:Y:S02]  /*01a0*/  IMAD.WIDE R12, R0, 0x4, R10 ;  /* 0x00000004000c7825 */ /* 0x000fe400078e020a */
[----:B------:R-:W2:Y:S04]  /*01b0*/  LDG.E R11, desc[UR4][R10.64] ;  /* 0x000000040a0b7981 */ /* 0x000ea8000c1e1900 */
[----:B------:R-:W3:Y:S01]  /*01c0*/  LDG.E R13, desc[UR4][R12.64] ;  /* 0x000000040c0d7981 */ /* 0x000ee2000c1e1900 */
[----:B------:R-:W-:-:S04]  /*01d0*/  IADD3 R2, P0, PT, R2, UR8, RZ ;  /* 0x0000000802027c10 */ /* 0x000fc8000ff1e0ff */
[----:B------:R-:W-:-:S03]  /*01e0*/  IADD3.X R3, PT, PT, R3, UR9, RZ, P0, !PT ;  /* 0x0000000903037c10 */ /* 0x000fc600087fe4ff */
[----:B------:R-:W-:-:S04]  /*01f0*/  IMAD.WIDE R4, R0, 0x4, R2 ;  /* 0x0000000400047825 */ /* 0x000fc800078e0202 */
[C-C-:B--2---:R-:W-:Y:S01]  /*0200*/  FADD R14, R6.reuse, R11.reuse ;  /* 0x0000000b060e7221 */ /* 0x144fe20000000000 */
[----:B------:R-:W-:Y:S01]  /*0210*/  FADD R15, R6, -R11 ;  /* 0x8000000b060f7221 */ /* 0x000fe20000000000 */
[----:B------:R-:W-:-:S04]  /*0220*/  IMAD.WIDE R6, R0, 0x4, R4 ;  /* 0x0000000400067825 */ /* 0x000fc800078e0204 */
[C-C-:B---3--:R-:W-:Y:S01]  /*0230*/  FADD R17, R8.reuse, R13.reuse ;  /* 0x0000000d08117221 */ /* 0x148fe20000000000 */
[----:B------:R-:W-:-:S03]  /*0240*/  FADD R16, R8, -R13 ;  /* 0x8000000d08107221 */ /* 0x000fc60000000000 */
[C-C-:B------:R-:W-:Y:S01]  /*0250*/  FADD R11, R14.reuse, R17.reuse ;  /* 0x000000110e0b7221 */ /* 0x140fe20000000000 */
[----:B------:R-:W-:Y:S01]  /*0260*/  FADD R17, R14, -R17 ;  /* 0x800000110e117221 */ /* 0x000fe20000000000 */
[C-C-:B------:R-:W-:Y:S01]  /*0270*/  FADD R13, R15.reuse, R16.reuse ;  /* 0x000000100f0d7221 */ /* 0x140fe20000000000 */
[----:B------:R-:W-:Y:S01]  /*0280*/  FADD R15, R15, -R16 ;  /* 0x800000100f0f7221 */ /* 0x000fe20000000000 */
[----:B------:R-:W-:Y:S01]  /*0290*/  IMAD.WIDE R8, R0, 0x4, R6 ;  /* 0x0000000400087825 */ /* 0x000fe200078e0206 */
[----:B------:R-:W-:Y:S04]  /*02a0*/  STG.E desc[UR4][R2.64], R11 ;  /* 0x0000000b02007986 */ /* 0x000fe8000c101904 */
[----:B------:R-:W-:Y:S04]  /*02b0*/  STG.E desc[UR4][R4.64], R17 ;  /* 0x0000001104007986 */ /* 0x000fe8000c101904 */
[----:B------:R-:W-:Y:S04]  /*02c0*/  STG.E desc[UR4][R6.64], R13 ;  /* 0x0000000d06007986 */ /* 0x000fe8000c101904 */
[----:B------:R-:W-:Y:S01]  /*02d0*/  STG.E desc[UR4][R8.64], R15 ;  /* 0x0000000f08007986 */ /* 0x000fe2000c101904 */
[----:B------:R-:W-:Y:S05]  /*02e0*/  EXIT ;  /* 0x000000000000794d */ /* 0x000fea0003800000 */
.L_x_0:
[----:B------:R-:W-:-:S00]  /*02f0*/  BRA `(.L_x_0) ;  /* 0xfffffffc00fc7947 */ /* 0x000fc0000383ffff */
[----:B------:R-:W-:-:S00]  /*0300*/  NOP ;  /* 0x0000000000007918 */ /* 0x000fc00000000000 */
[----:B------:R-:W-:-:S00]  /*0310*/  NOP ;  /* 0x0000000000007918 */ /* 0x000fc00000000000 */
[----:B------:R-:W-:-:S00]  /*0320*/  NOP ;  /* 0x0000000000007918 */ /* 0x000fc00000000000 */
[----:B------:R-:W-:-:S00]  /*0330*/  NOP ;  /* 0x0000000000007918 */ /* 0x000fc00000000000 */
[----:B------:R-:W-:-:S00]  /*0340*/  NOP ;  /* 0x0000000000007918 */ /* 0x000fc00000000000 */
[----:B------:R-:W-:-:S00]  /*0350*/  NOP ;  /* 0x0000000000007918 */ /* 0x000fc00000000000 */
[----:B------:R-:W-:-:S00]  /*0360*/  NOP ;  /* 0x0000000000007918 */ /* 0x000fc00000000000 */
[----:B------:R-:W-:-:S00]  /*0370*/  NOP ;  /* 0x0000000000007918 */ /* 0x000fc00000000000 */
.L_x_1:


//--------------------- .nv.shared.reserved.0     --------------------------
	.section	.nv.shared.reserved.0,"aw",@nobits
	.weak		__nv_reservedSMEM_offset_0_alias
	.size		__nv_reservedSMEM_offset_0_alias, 0, 64
	.other		__nv_reservedSMEM_offset_0_alias,@"STO_CUDA_RESERVED_SHARED STV_DEFAULT"
__nv_reservedSMEM_offset_0_alias:
	.zero		0
	.zero		64


//--------------------- .nv.constant0._Z15fwtBatch2KernelPfS_i --------------------------
	.section	.nv.constant0._Z15fwtBatch2KernelPfS_i,"a",@progbits
	.sectionflags	@""
	.align	4
.nv.constant0._Z15fwtBatch2KernelPfS_i:
	.zero		916


//--------------------- SYMBOLS --------------------------

	.type		.nv.reservedSmem.offset0,@object
	.size		.nv.reservedSmem.offset0,0x4
